//
// Generated by NVIDIA NVVM Compiler
//
// Compiler Build ID: CL-36424714
// Cuda compilation tools, release 13.0, V13.0.88
// Based on NVVM 20.0.0
//

.version 9.0
.target sm_100
.address_size 64

	// .globl	_Z13getHWPrefetchiPci

.visible .entry _Z13getHWPrefetchiPci(
	.param .u32 _Z13getHWPrefetchiPci_param_0,
	.param .u64 .ptr .align 1 _Z13getHWPrefetchiPci_param_1,
	.param .u32 _Z13getHWPrefetchiPci_param_2
)
{
	.reg .pred 	%p<14>;
	.reg .b16 	%rs<13>;
	.reg .b32 	%r<6>;
	.reg .b64 	%rd<39>;

	ld.param.u64 	%rd8, [_Z13getHWPrefetchiPci_param_1];
	cvta.to.global.u64 	%rd1, %rd8;
	mov.u32 	%r1, %ctaid.x;
	mov.u32 	%r2, %ntid.x;
	mul.lo.s32 	%r3, %r1, %r2;
	mov.u32 	%r4, %tid.x;
	neg.s32 	%r5, %r4;
	setp.ne.s32 	%p1, %r3, %r5;
	@%p1 bra 	$L__BB0_13;
	ld.global.u8 	%rs1, [%rd1+65536];
	add.s16 	%rs2, %rs1, 97;
	st.global.u8 	[%rd1+65536], %rs2;
	// begin inline asm
	mov.u64 	%rd9, %clock64;
	// end inline asm
$L__BB0_2:
	// begin inline asm
	mov.u64 	%rd10, %clock64;
	// end inline asm
	setp.gt.s64 	%p2, %rd10, %rd9;
	sub.s64 	%rd11, %rd10, %rd9;
	add.s64 	%rd12, %rd11, 4294967295;
	selp.b64 	%rd13, %rd11, %rd12, %p2;
	setp.lt.s64 	%p3, %rd13, 1000;
	@%p3 bra 	$L__BB0_2;
	ld.global.u8 	%rs3, [%rd1+196608];
	add.s16 	%rs4, %rs3, 98;
	st.global.u8 	[%rd1+196608], %rs4;
	// begin inline asm
	mov.u64 	%rd14, %clock64;
	// end inline asm
$L__BB0_4:
	// begin inline asm
	mov.u64 	%rd15, %clock64;
	// end inline asm
	setp.gt.s64 	%p4, %rd15, %rd14;
	sub.s64 	%rd16, %rd15, %rd14;
	add.s64 	%rd17, %rd16, 4294967295;
	selp.b64 	%rd18, %rd16, %rd17, %p4;
	setp.lt.s64 	%p5, %rd18, 1000;
	@%p5 bra 	$L__BB0_4;
	ld.global.u8 	%rs5, [%rd1];
	add.s16 	%rs6, %rs5, 99;
	st.global.u8 	[%rd1], %rs6;
	// begin inline asm
	mov.u64 	%rd19, %clock64;
	// end inline asm
$L__BB0_6:
	// begin inline asm
	mov.u64 	%rd20, %clock64;
	// end inline asm
	setp.gt.s64 	%p6, %rd20, %rd19;
	sub.s64 	%rd21, %rd20, %rd19;
	add.s64 	%rd22, %rd21, 4294967295;
	selp.b64 	%rd23, %rd21, %rd22, %p6;
	setp.lt.s64 	%p7, %rd23, 1000;
	@%p7 bra 	$L__BB0_6;
	ld.global.u8 	%rs7, [%rd1+262144];
	add.s16 	%rs8, %rs7, 100;
	st.global.u8 	[%rd1+262144], %rs8;
	// begin inline asm
	mov.u64 	%rd24, %clock64;
	// end inline asm
$L__BB0_8:
	// begin inline asm
	mov.u64 	%rd25, %clock64;
	// end inline asm
	setp.gt.s64 	%p8, %rd25, %rd24;
	sub.s64 	%rd26, %rd25, %rd24;
	add.s64 	%rd27, %rd26, 4294967295;
	selp.b64 	%rd28, %rd26, %rd27, %p8;
	setp.lt.s64 	%p9, %rd28, 1000;
	@%p9 bra 	$L__BB0_8;
	ld.global.u8 	%rs9, [%rd1+524288];
	add.s16 	%rs10, %rs9, 101;
	st.global.u8 	[%rd1+524288], %rs10;
	// begin inline asm
	mov.u64 	%rd29, %clock64;
	// end inline asm
$L__BB0_10:
	// begin inline asm
	mov.u64 	%rd30, %clock64;
	// end inline asm
	setp.gt.s64 	%p10, %rd30, %rd29;
	sub.s64 	%rd31, %rd30, %rd29;
	add.s64 	%rd32, %rd31, 4294967295;
	selp.b64 	%rd33, %rd31, %rd32, %p10;
	setp.lt.s64 	%p11, %rd33, 1000;
	@%p11 bra 	$L__BB0_10;
	ld.global.u8 	%rs11, [%rd1+1048576];
	add.s16 	%rs12, %rs11, 102;
	st.global.u8 	[%rd1+1048576], %rs12;
	// begin inline asm
	mov.u64 	%rd34, %clock64;
	// end inline asm
$L__BB0_12:
	// begin inline asm
	mov.u64 	%rd35, %clock64;
	// end inline asm
	setp.gt.s64 	%p12, %rd35, %rd34;
	sub.s64 	%rd36, %rd35, %rd34;
	add.s64 	%rd37, %rd36, 4294967295;
	selp.b64 	%rd38, %rd36, %rd37, %p12;
	setp.lt.s64 	%p13, %rd38, 1000;
	@%p13 bra 	$L__BB0_12;
$L__BB0_13:
	ret;

}


// ===== COMPILED SASS (sm_100) =====

	.target	sm_100

	.elftype	@"ET_EXEC"


//--------------------- .note.nv.tkinfo           --------------------------
	.section	.note.nv.tkinfo,"",@"SHT_NOTE"
	.sectionflags	@"SHF_NOTE_NV_TKINFO"
	.tkinfo
        /*0018*/ 	.word	0x00000002
        /*0030*/ 	.string	""
        /*0030*/ 	.string	"ptxas"
        /*0030*/ 	.string	"Cuda compilation tools, release 13.0, V13.0.88"
        /*0030*/ 	.string	"Build cuda_13.0.r13.0/compiler.36424714_0"
        /*0030*/ 	.string	"-arch sm_100 -m 64 "



//--------------------- .note.nv.cuinfo           --------------------------
	.section	.note.nv.cuinfo,"",@"SHT_NOTE"
	.sectionflags	@"SHF_NOTE_NV_CUINFO"
        /*0018*/ 	.short	0x0002
        /*001a*/ 	.short	0x0064
        /*001c*/ 	.short	0x0082
	.zero		2


//--------------------- .nv.info                  --------------------------
	.section	.nv.info,"",@"SHT_CUDA_INFO"
	.align	4


	//----- nvinfo : EIATTR_REGCOUNT
	.align		4
        /*0000*/ 	.byte	0x04, 0x2f
        /*0002*/ 	.short	(.L_1 - .L_0)
	.align		4
.L_0:
        /*0004*/ 	.word	index@(_Z13getHWPrefetchiPci)
        /*0008*/ 	.word	0x0000000c


	//----- nvinfo : EIATTR_FRAME_SIZE
	.align		4
.L_1:
        /*000c*/ 	.byte	0x04, 0x11
        /*000e*/ 	.short	(.L_3 - .L_2)
	.align		4
.L_2:
        /*0010*/ 	.word	index@(_Z13getHWPrefetchiPci)
        /*0014*/ 	.word	0x00000000


	//----- nvinfo : EIATTR_MIN_STACK_SIZE
	.align		4
.L_3:
        /*0018*/ 	.byte	0x04, 0x12
        /*001a*/ 	.short	(.L_5 - .L_4)
	.align		4
.L_4:
        /*001c*/ 	.word	index@(_Z13getHWPrefetchiPci)
        /*0020*/ 	.word	0x00000000
.L_5:


//--------------------- .nv.compat                --------------------------
	.section	.nv.compat,"",@"SHT_CUDA_COMPAT_INFO"
	.align	4
        /*0000*/ 	.byte	0x02, 0x09, 0x00, 0x00, 0x02, 0x02, 0x01, 0x00, 0x02, 0x05, 0x05, 0x00, 0x03, 0x07, 0x01, 0x01
        /*0010*/ 	.byte	0x02, 0x03, 0x00, 0x00, 0x02, 0x06, 0x01, 0x00, 0x04, 0x0b, 0x08, 0x00, 0x09, 0x00, 0x00, 0x00
        /*0020*/ 	.byte	0x00, 0x00, 0x00, 0x00


//--------------------- .nv.info._Z13getHWPrefetchiPci --------------------------
	.section	.nv.info._Z13getHWPrefetchiPci,"",@"SHT_CUDA_INFO"
	.sectionflags	@""
	.align	4


	//----- nvinfo : EIATTR_CUDA_API_VERSION
	.align		4
        /*0000*/ 	.byte	0x04, 0x37
        /*0002*/ 	.short	(.L_7 - .L_6)
.L_6:
        /*0004*/ 	.word	0x00000082


	//----- nvinfo : EIATTR_KPARAM_INFO
	.align		4
.L_7:
        /*0008*/ 	.byte	0x04, 0x17
        /*000a*/ 	.short	(.L_9 - .L_8)
.L_8:
        /*000c*/ 	.word	0x00000000
        /*0010*/ 	.short	0x0002
        /*0012*/ 	.short	0x0010
        /*0014*/ 	.byte	0x00, 0xf0, 0x11, 0x00


	//----- nvinfo : EIATTR_KPARAM_INFO
	.align		4
.L_9:
        /*0018*/ 	.byte	0x04, 0x17
        /*001a*/ 	.short	(.L_11 - .L_10)
.L_10:
        /*001c*/ 	.word	0x00000000
        /*0020*/ 	.short	0x0001
        /*0022*/ 	.short	0x0008
        /*0024*/ 	.byte	0x00, 0xf5, 0x21, 0x00


	//----- nvinfo : EIATTR_KPARAM_INFO
	.align		4
.L_11:
        /*0028*/ 	.byte	0x04, 0x17
        /*002a*/ 	.short	(.L_13 - .L_12)
.L_12:
        /*002c*/ 	.word	0x00000000
        /*0030*/ 	.short	0x0000
        /*0032*/ 	.short	0x0000
        /*0034*/ 	.byte	0x00, 0xf0, 0x11, 0x00


	//----- nvinfo : EIATTR_SPARSE_MMA_MASK
	.align		4
.L_13:
        /*0038*/ 	.byte	0x03, 0x50
        /*003a*/ 	.short	0x0000


	//----- nvinfo : EIATTR_MAXREG_COUNT
	.align		4
        /*003c*/ 	.byte	0x03, 0x1b
        /*003e*/ 	.short	0x00ff


	//----- nvinfo : EIATTR_MERCURY_ISA_VERSION
	.align		4
        /*0040*/ 	.byte	0x03, 0x5f
        /*0042*/ 	.short	0x0101


	//----- nvinfo : EIATTR_VRC_CTA_INIT_COUNT
	.align		4
        /*0044*/ 	.byte	0x02, 0x4a
	.zero		1
	.zero		1


	//----- nvinfo : EIATTR_EXIT_INSTR_OFFSETS
	.align		4
        /*0048*/ 	.byte	0x04, 0x1c
        /*004a*/ 	.short	(.L_15 - .L_14)


	//   ....[0]....
.L_14:
        /*004c*/ 	.word	0x00000070


	//   ....[1]....
        /*0050*/ 	.word	0x000006a0


	//----- nvinfo : EIATTR_CBANK_PARAM_SIZE
	.align		4
.L_15:
        /*0054*/ 	.byte	0x03, 0x19
        /*0056*/ 	.short	0x0014


	//----- nvinfo : EIATTR_PARAM_CBANK
	.align		4
        /*0058*/ 	.byte	0x04, 0x0a
        /*005a*/ 	.short	(.L_17 - .L_16)
	.align		4
.L_16:
        /*005c*/ 	.word	index@(.nv.constant0._Z13getHWPrefetchiPci)
        /*0060*/ 	.short	0x0380
        /*0062*/ 	.short	0x0014


	//----- nvinfo : EIATTR_SW_WAR
	.align		4
.L_17:
        /*0064*/ 	.byte	0x04, 0x36
        /*0066*/ 	.short	(.L_19 - .L_18)
.L_18:
        /*0068*/ 	.word	0x00000008
.L_19:


//--------------------- .nv.callgraph             --------------------------
	.section	.nv.callgraph,"",@"SHT_CUDA_CALLGRAPH"
	.align	4
	.sectionentsize	8
	.align		4
        /*0000*/ 	.word	0x00000000
	.align		4
        /*0004*/ 	.word	0xffffffff
	.align		4
        /*0008*/ 	.word	0x00000000
	.align		4
        /*000c*/ 	.word	0xfffffffe
	.align		4
        /*0010*/ 	.word	0x00000000
	.align		4
        /*0014*/ 	.word	0xfffffffd
	.align		4
        /*0018*/ 	.word	0x00000000
	.align		4
        /*001c*/ 	.word	0xfffffffc


//--------------------- .text._Z13getHWPrefetchiPci --------------------------
	.section	.text._Z13getHWPrefetchiPci,"ax",@progbits
	.align	128
        .global         _Z13getHWPrefetchiPci
        .type           _Z13getHWPrefetchiPci,@function
        .size           _Z13getHWPrefetchiPci,(.L_x_7 - _Z13getHWPrefetchiPci)
        .other          _Z13getHWPrefetchiPci,@"STO_CUDA_ENTRY STV_DEFAULT"
_Z13getHWPrefetchiPci:
.text._Z13getHWPrefetchiPci:
[----:B------:R-:W-:Y:S01]  /*0000*/  LDC R1, c[0x0][0x37c] ;  /* 0x0000df00ff017b82 */ /* 0x000fe20000000800 */
[----:B------:R-:W0:Y:S07]  /*0010*/  S2R R0, SR_TID.X ;  /* 0x0000000000007919 */ /* 0x000e2e0000002100 */
[----:B------:R-:W1:Y:S01]  /*0020*/  S2UR UR4, SR_CTAID.X ;  /* 0x00000000000479c3 */ /* 0x000e620000002500 */
[----:B------:R-:W1:Y:S02]  /*0030*/  LDCU UR5, c[0x0][0x360] ;  /* 0x00006c00ff0577ac */ /* 0x000e640008000800 */
[----:B-1----:R-:W-:Y:S01]  /*0040*/  UIMAD UR4, UR4, UR5, URZ ;  /* 0x00000005040472a4 */ /* 0x002fe2000f8e02ff */
[----:B0-----:R-:W-:-:S05]  /*0050*/  IMAD.MOV R0, RZ, RZ, -R0 ;  /* 0x000000ffff007224 */ /* 0x001fca00078e0a00 */
[----:B------:R-:W-:-:S13]  /*0060*/  ISETP.NE.AND P0, PT, R0, UR4, PT ;  /* 0x0000000400007c0c */ /* 0x000fda000bf05270 */
[----:B------:R-:W-:Y:S05]  /*0070*/  @P0 EXIT ;  /* 0x000000000000094d */ /* 0x000fea0003800000 */
[----:B------:R-:W0:Y:S01]  /*0080*/  LDC.64 R2, c[0x0][0x388] ;  /* 0x0000e200ff027b82 */ /* 0x000e220000000a00 */
[----:B------:R-:W0:Y:S02]  /*0090*/  LDCU.64 UR4, c[0x0][0x358] ;  /* 0x00006b00ff0477ac */ /* 0x000e240008000a00 */
[----:B0-----:R-:W2:Y:S02]  /*00a0*/  LDG.E.U8 R0, desc[UR4][R2.64+0x10000] ;  /* 0x0100000402007981 */ /* 0x001ea4000c1e1100 */
[----:B--2---:R-:W-:-:S05]  /*00b0*/  VIADD R5, R0, 0x61 ;  /* 0x0000006100057836 */ /* 0x004fca0000000000 */
[----:B------:R0:W-:Y:S02]  /*00c0*/  STG.E.U8 desc[UR4][R2.64+0x10000], R5 ;  /* 0x0100000502007986 */ /* 0x0001e4000c101104 */
[----:B0-----:R-:W-:-:S07]  /*00d0*/  CS2R R4, SR_CLOCKLO ;  /* 0x0000000000047805 */ /* 0x001fce0000015000 */
.L_x_0:
[----:B------:R-:W-:-:S06]  /*00e0*/  CS2R R6, SR_CLOCKLO ;  /* 0x0000000000067805 */ /* 0x000fcc0000015000 */
[----:B------:R-:W-:Y:S02]  /*00f0*/  ISETP.GT.U32.AND P0, PT, R6, R4, PT ;  /* 0x000000040600720c */ /* 0x000fe40003f04070 */
[----:B------:R-:W-:Y:S02]  /*0100*/  IADD3 R9, P1, PT, -R4, R6, RZ ;  /* 0x0000000604097210 */ /* 0x000fe40007f3e1ff */
[----:B------:R-:W-:Y:S02]  /*0110*/  ISETP.GT.AND.EX P0, PT, R7, R5, PT, P0 ;  /* 0x000000050700720c */ /* 0x000fe40003f04300 */
[----:B------:R-:W-:Y:S01]  /*0120*/  IADD3 R0, P2, PT, R9, -0x1, RZ ;  /* 0xffffffff09007810 */ /* 0x000fe20007f5e0ff */
[----:B------:R-:W-:-:S03]  /*0130*/  IMAD.X R7, R7, 0x1, ~R5, P1 ;  /* 0x0000000107077824 */ /* 0x000fc600008e0e05 */
[----:B------:R-:W-:Y:S01]  /*0140*/  SEL R0, R9, R0, P0 ;  /* 0x0000000009007207 */ /* 0x000fe20000000000 */
[----:B------:R-:W-:-:S03]  /*0150*/  IMAD.X R6, RZ, RZ, R7, P2 ;  /* 0x000000ffff067224 */ /* 0x000fc600010e0607 */
[----:B------:R-:W-:Y:S02]  /*0160*/  ISETP.GE.U32.AND P1, PT, R0, 0x3e8, PT ;  /* 0x000003e80000780c */ /* 0x000fe40003f26070 */
[----:B------:R-:W-:-:S04]  /*0170*/  SEL R0, R7, R6, P0 ;  /* 0x0000000607007207 */ /* 0x000fc80000000000 */
[----:B------:R-:W-:-:S13]  /*0180*/  ISETP.GE.AND.EX P0, PT, R0, RZ, PT, P1 ;  /* 0x000000ff0000720c */ /* 0x000fda0003f06310 */
[----:B------:R-:W-:Y:S05]  /*0190*/  @!P0 BRA `(.L_x_0) ;  /* 0xfffffffc00d08947 */ /* 0x000fea000383ffff */
[----:B------:R-:W2:Y:S02]  /*01a0*/  LDG.E.U8 R0, desc[UR4][R2.64+0x30000] ;  /* 0x0300000402007981 */ /* 0x000ea4000c1e1100 */
[----:B--2---:R-:W-:-:S05]  /*01b0*/  VIADD R5, R0, 0x62 ;  /* 0x0000006200057836 */ /* 0x004fca0000000000 */
[----:B------:R0:W-:Y:S02]  /*01c0*/  STG.E.U8 desc[UR4][R2.64+0x30000], R5 ;  /* 0x0300000502007986 */ /* 0x0001e4000c101104 */
[----:B0-----:R-:W-:-:S07]  /*01d0*/  CS2R R4, SR_CLOCKLO ;  /* 0x0000000000047805 */ /* 0x001fce0000015000 */
.L_x_1:
        /* <DEDUP_REMOVED lines=16> */
.L_x_2:
        /* <DEDUP_REMOVED lines=16> */
.L_x_3:
        /* <DEDUP_REMOVED lines=16> */
.L_x_4:
        /* <DEDUP_REMOVED lines=16> */
.L_x_5:
        /* <DEDUP_REMOVED lines=12> */
[----:B------:R-:W-:Y:S05]  /*06a0*/  EXIT ;  /* 0x000000000000794d */ /* 0x000fea0003800000 */
.L_x_6:
[----:B------:R-:W-:-:S00]  /*06b0*/  BRA `(.L_x_6) ;  /* 0xfffffffc00fc7947 */ /* 0x000fc0000383ffff */
[----:B------:R-:W-:-:S00]  /*06c0*/  NOP ;  /* 0x0000000000007918 */ /* 0x000fc00000000000 */
        /* <DEDUP_REMOVED lines=11> */
.L_x_7:


//--------------------- .nv.shared.reserved.0     --------------------------
	.section	.nv.shared.reserved.0,"aw",@nobits
	.weak		__nv_reservedSMEM_offset_0_alias
	.size		__nv_reservedSMEM_offset_0_alias, 0, 64
	.other		__nv_reservedSMEM_offset_0_alias,@"STO_CUDA_RESERVED_SHARED STV_DEFAULT"
__nv_reservedSMEM_offset_0_alias:
	.zero		0
	.zero		64


//--------------------- .nv.constant0._Z13getHWPrefetchiPci --------------------------
	.section	.nv.constant0._Z13getHWPrefetchiPci,"a",@progbits
	.sectionflags	@""
	.align	4
.nv.constant0._Z13getHWPrefetchiPci:
	.zero		916


//--------------------- SYMBOLS --------------------------

	.type		.nv.reservedSmem.offset0,@object
	.size		.nv.reservedSmem.offset0,0x4
